//
// Generated by NVIDIA NVVM Compiler
//
// Compiler Build ID: CL-36424714
// Cuda compilation tools, release 13.0, V13.0.88
// Based on NVVM 20.0.0
//

.version 9.0
.target sm_100
.address_size 64

	// .globl	_Z9stencil3dPKdPdS0_S0_S0_iii
// _ZZ9stencil3dPKdPdS0_S0_S0_iiiE6sm_psi has been demoted

.visible .entry _Z9stencil3dPKdPdS0_S0_S0_iii(
	.param .u64 .ptr .align 1 _Z9stencil3dPKdPdS0_S0_S0_iii_param_0,
	.param .u64 .ptr .align 1 _Z9stencil3dPKdPdS0_S0_S0_iii_param_1,
	.param .u64 .ptr .align 1 _Z9stencil3dPKdPdS0_S0_S0_iii_param_2,
	.param .u64 .ptr .align 1 _Z9stencil3dPKdPdS0_S0_S0_iii_param_3,
	.param .u64 .ptr .align 1 _Z9stencil3dPKdPdS0_S0_S0_iii_param_4,
	.param .u32 _Z9stencil3dPKdPdS0_S0_S0_iii_param_5,
	.param .u32 _Z9stencil3dPKdPdS0_S0_S0_iii_param_6,
	.param .u32 _Z9stencil3dPKdPdS0_S0_S0_iii_param_7
)
{
	.reg .pred 	%p<28>;
	.reg .b32 	%r<139>;
	.reg .b64 	%rd<63>;
	.reg .b64 	%fd<132>;
	// demoted variable
	.shared .align 8 .b8 _ZZ9stencil3dPKdPdS0_S0_S0_iiiE6sm_psi[8192];
	ld.param.u64 	%rd9, [_Z9stencil3dPKdPdS0_S0_S0_iii_param_0];
	ld.param.u64 	%rd10, [_Z9stencil3dPKdPdS0_S0_S0_iii_param_2];
	ld.param.u32 	%r47, [_Z9stencil3dPKdPdS0_S0_S0_iii_param_5];
	ld.param.u32 	%r48, [_Z9stencil3dPKdPdS0_S0_S0_iii_param_6];
	ld.param.u32 	%r49, [_Z9stencil3dPKdPdS0_S0_S0_iii_param_7];
	cvta.to.global.u64 	%rd1, %rd10;
	cvta.to.global.u64 	%rd2, %rd9;
	mov.u32 	%r1, %tid.y;
	mov.u32 	%r50, %tid.x;
	mov.u32 	%r51, %ctaid.z;
	mov.u32 	%r52, %ctaid.y;
	mul.lo.s32 	%r53, %r52, 14;
	mov.u32 	%r54, %ctaid.x;
	mul.lo.s32 	%r55, %r54, %r48;
	mad.lo.s32 	%r56, %r55, 20, %r53;
	mul.lo.s32 	%r57, %r56, %r49;
	mad.lo.s32 	%r58, %r51, 14, %r57;
	cvt.u64.u32 	%rd3, %r58;
	mov.u32 	%r59, %nctaid.x;
	add.s32 	%r60, %r59, -1;
	setp.eq.s32 	%p5, %r54, %r60;
	mad.lo.s32 	%r61, %r54, -20, %r47;
	add.s32 	%r62, %r61, -1;
	selp.b32 	%r3, %r62, 21, %p5;
	mov.u32 	%r63, %nctaid.y;
	add.s32 	%r64, %r63, -1;
	setp.eq.s32 	%p6, %r52, %r64;
	mad.lo.s32 	%r65, %r52, -14, %r48;
	add.s32 	%r66, %r65, -1;
	selp.b32 	%r4, %r66, 15, %p6;
	mov.u32 	%r67, %nctaid.z;
	add.s32 	%r68, %r67, -1;
	setp.eq.s32 	%p7, %r51, %r68;
	mad.lo.s32 	%r69, %r51, -14, %r49;
	add.s32 	%r70, %r69, -1;
	selp.b32 	%r71, %r70, 15, %p7;
	setp.gt.s32 	%p8, %r1, %r4;
	setp.gt.s32 	%p9, %r50, %r71;
	or.pred  	%p10, %p8, %p9;
	@%p10 bra 	$L__BB0_16;
	shl.b64 	%rd11, %rd3, 3;
	add.s64 	%rd4, %rd2, %rd11;
	add.s64 	%rd5, %rd1, %rd11;
	mad.lo.s32 	%r72, %r49, %r1, %r50;
	mul.wide.s32 	%rd12, %r72, 8;
	add.s64 	%rd13, %rd4, %rd12;
	ld.global.nc.f64 	%fd15, [%rd13];
	shl.b32 	%r73, %r1, 7;
	mov.u32 	%r74, _ZZ9stencil3dPKdPdS0_S0_S0_iiiE6sm_psi;
	add.s32 	%r75, %r74, %r73;
	shl.b32 	%r76, %r50, 3;
	add.s32 	%r77, %r75, %r76;
	add.s32 	%r6, %r77, 2048;
	st.shared.f64 	[%r77+2048], %fd15;
	add.s32 	%r7, %r48, %r1;
	mul.lo.s32 	%r134, %r49, %r7;
	add.s32 	%r135, %r134, %r50;
	mul.wide.s32 	%rd14, %r135, 8;
	add.s64 	%rd15, %rd4, %rd14;
	ld.global.nc.f64 	%fd16, [%rd15];
	st.shared.f64 	[%r77+4096], %fd16;
	bar.sync 	0;
	setp.ne.s32 	%p11, %r50, 0;
	setp.lt.u32 	%p12, %r50, %r71;
	and.pred  	%p1, %p11, %p12;
	setp.ne.s32 	%p13, %r1, 0;
	and.pred  	%p14, %p13, %p1;
	setp.lt.u32 	%p15, %r1, %r4;
	and.pred  	%p2, %p15, %p14;
	mov.f64 	%fd127, 0d0000000000000000;
	not.pred 	%p16, %p2;
	@%p16 bra 	$L__BB0_3;
	ld.shared.f64 	%fd17, [%r6];
	ld.shared.f64 	%fd18, [%r6+2048];
	sub.f64 	%fd19, %fd18, %fd17;
	ld.shared.f64 	%fd20, [%r6+-128];
	ld.shared.f64 	%fd21, [%r6+128];
	sub.f64 	%fd22, %fd21, %fd20;
	ld.shared.f64 	%fd23, [%r6+1920];
	sub.f64 	%fd24, %fd22, %fd23;
	ld.shared.f64 	%fd25, [%r6+2176];
	add.f64 	%fd26, %fd24, %fd25;
	mul.f64 	%fd27, %fd26, 0d3FD0000000000000;
	ld.shared.f64 	%fd28, [%r6+-8];
	ld.shared.f64 	%fd29, [%r6+8];
	sub.f64 	%fd30, %fd29, %fd28;
	ld.shared.f64 	%fd31, [%r6+2040];
	sub.f64 	%fd32, %fd30, %fd31;
	ld.shared.f64 	%fd33, [%r6+2056];
	add.f64 	%fd34, %fd32, %fd33;
	mul.f64 	%fd35, %fd34, 0d3FD0000000000000;
	add.s64 	%rd17, %rd5, %rd14;
	ld.global.nc.f64 	%fd36, [%rd17];
	add.s32 	%r78, %r47, %r47;
	mad.lo.s32 	%r79, %r48, %r47, %r48;
	add.s32 	%r80, %r79, %r1;
	mad.lo.s32 	%r81, %r80, %r49, %r50;
	mul.wide.s32 	%rd18, %r81, 8;
	add.s64 	%rd19, %rd5, %rd18;
	ld.global.nc.f64 	%fd37, [%rd19];
	mul.f64 	%fd38, %fd27, %fd37;
	fma.rn.f64 	%fd39, %fd19, %fd36, %fd38;
	mad.lo.s32 	%r82, %r48, %r78, %r48;
	add.s32 	%r83, %r82, %r1;
	mad.lo.s32 	%r84, %r83, %r49, %r50;
	mul.wide.s32 	%rd20, %r84, 8;
	add.s64 	%rd21, %rd5, %rd20;
	ld.global.nc.f64 	%fd40, [%rd21];
	fma.rn.f64 	%fd41, %fd35, %fd40, %fd39;
	mov.f64 	%fd42, 0d0000000000000000;
	sub.f64 	%fd127, %fd42, %fd41;
$L__BB0_3:
	setp.lt.s32 	%p17, %r3, 2;
	@%p17 bra 	$L__BB0_16;
	setp.lt.u32 	%p18, %r1, %r4;
	setp.ne.s32 	%p19, %r1, 0;
	setp.lt.u32 	%p20, %r50, %r71;
	and.pred  	%p3, %p18, %p1;
	and.pred  	%p21, %p20, %p18;
	and.pred  	%p4, %p21, %p19;
	mul.lo.s32 	%r10, %r49, %r48;
	mad.lo.s32 	%r88, %r49, %r7, %r49;
	add.s32 	%r133, %r50, %r88;
	shl.b32 	%r89, %r47, 1;
	mad.lo.s32 	%r90, %r48, %r89, %r48;
	add.s32 	%r91, %r1, %r90;
	mul.lo.s32 	%r132, %r49, %r91;
	mad.lo.s32 	%r92, %r48, %r47, %r48;
	add.s32 	%r93, %r1, %r92;
	mul.lo.s32 	%r131, %r49, %r93;
	add.s32 	%r94, %r132, %r49;
	add.s32 	%r130, %r50, %r94;
	add.s32 	%r95, %r131, %r49;
	add.s32 	%r129, %r50, %r95;
	neg.s32 	%r128, %r3;
	add.s32 	%r96, %r89, 2;
	mad.lo.s32 	%r97, %r48, %r96, %r1;
	mad.lo.s32 	%r127, %r49, %r97, %r50;
	add.s32 	%r98, %r47, 2;
	mad.lo.s32 	%r99, %r48, %r98, %r1;
	mad.lo.s32 	%r126, %r49, %r99, %r50;
	shl.b32 	%r100, %r48, 1;
	add.s32 	%r101, %r1, %r100;
	mad.lo.s32 	%r125, %r49, %r101, %r50;
	mov.b32 	%r138, 1;
	mov.b32 	%r137, 2;
	mov.b32 	%r136, 0;
	not.pred 	%p22, %p3;
	not.pred 	%p24, %p4;
	cvt.u64.u32 	%rd34, %r50;
$L__BB0_5:
	mov.u32 	%r32, %r137;
	mov.u32 	%r137, %r136;
	mul.wide.s32 	%rd22, %r125, 8;
	add.s64 	%rd23, %rd4, %rd22;
	ld.global.nc.f64 	%fd43, [%rd23];
	shl.b32 	%r102, %r137, 11;
	mov.u32 	%r103, _ZZ9stencil3dPKdPdS0_S0_S0_iiiE6sm_psi;
	add.s32 	%r104, %r103, %r102;
	shl.b32 	%r105, %r1, 7;
	add.s32 	%r106, %r104, %r105;
	shl.b32 	%r107, %r50, 3;
	add.s32 	%r34, %r106, %r107;
	st.shared.f64 	[%r34], %fd43;
	bar.sync 	0;
	shl.b32 	%r108, %r32, 11;
	add.s32 	%r109, %r103, %r108;
	add.s32 	%r110, %r109, %r105;
	add.s32 	%r35, %r110, %r107;
	@%p22 bra 	$L__BB0_7;
	ld.param.u64 	%rd61, [_Z9stencil3dPKdPdS0_S0_S0_iii_param_3];
	shl.b32 	%r111, %r138, 11;
	mov.u32 	%r112, _ZZ9stencil3dPKdPdS0_S0_S0_iiiE6sm_psi;
	add.s32 	%r113, %r112, %r111;
	shl.b32 	%r114, %r1, 7;
	add.s32 	%r115, %r113, %r114;
	shl.b32 	%r116, %r50, 3;
	add.s32 	%r117, %r115, %r116;
	ld.shared.f64 	%fd44, [%r117];
	neg.f64 	%fd45, %fd44;
	ld.shared.f64 	%fd46, [%r117+128];
	sub.f64 	%fd47, %fd45, %fd46;
	ld.shared.f64 	%fd48, [%r34];
	add.f64 	%fd49, %fd47, %fd48;
	ld.shared.f64 	%fd50, [%r34+128];
	add.f64 	%fd51, %fd49, %fd50;
	mul.f64 	%fd52, %fd51, 0d3FD0000000000000;
	ld.shared.f64 	%fd53, [%r35];
	ld.shared.f64 	%fd54, [%r35+128];
	sub.f64 	%fd55, %fd54, %fd53;
	ld.shared.f64 	%fd56, [%r35+-8];
	ld.shared.f64 	%fd57, [%r35+8];
	sub.f64 	%fd58, %fd57, %fd56;
	ld.shared.f64 	%fd59, [%r35+120];
	sub.f64 	%fd60, %fd58, %fd59;
	ld.shared.f64 	%fd61, [%r35+136];
	add.f64 	%fd62, %fd60, %fd61;
	mul.f64 	%fd63, %fd62, 0d3FD0000000000000;
	cvta.to.global.u64 	%rd24, %rd61;
	add.s64 	%rd26, %rd24, %rd11;
	mul.wide.s32 	%rd27, %r133, 8;
	add.s64 	%rd28, %rd26, %rd27;
	ld.global.nc.f64 	%fd64, [%rd28];
	mul.wide.s32 	%rd29, %r129, 8;
	add.s64 	%rd30, %rd26, %rd29;
	ld.global.nc.f64 	%fd65, [%rd30];
	mul.f64 	%fd66, %fd55, %fd65;
	fma.rn.f64 	%fd67, %fd52, %fd64, %fd66;
	mul.wide.s32 	%rd31, %r130, 8;
	add.s64 	%rd32, %rd26, %rd31;
	ld.global.nc.f64 	%fd68, [%rd32];
	fma.rn.f64 	%fd69, %fd63, %fd68, %fd67;
	add.f64 	%fd127, %fd127, %fd69;
	st.shared.f64 	[%r6+4096], %fd69;
$L__BB0_7:
	bar.sync 	0;
	@%p16 bra 	$L__BB0_9;
	ld.shared.f64 	%fd70, [%r6+3968];
	sub.f64 	%fd127, %fd127, %fd70;
$L__BB0_9:
	bar.sync 	0;
	@%p24 bra 	$L__BB0_11;
	ld.param.u64 	%rd62, [_Z9stencil3dPKdPdS0_S0_S0_iii_param_4];
	shl.b32 	%r118, %r1, 7;
	mov.u32 	%r119, _ZZ9stencil3dPKdPdS0_S0_S0_iiiE6sm_psi;
	add.s32 	%r120, %r119, %r118;
	shl.b32 	%r121, %r138, 11;
	add.s32 	%r122, %r120, %r121;
	shl.b32 	%r123, %r50, 3;
	add.s32 	%r124, %r122, %r123;
	ld.shared.f64 	%fd71, [%r124];
	neg.f64 	%fd72, %fd71;
	ld.shared.f64 	%fd73, [%r124+8];
	sub.f64 	%fd74, %fd72, %fd73;
	ld.shared.f64 	%fd75, [%r34];
	add.f64 	%fd76, %fd74, %fd75;
	ld.shared.f64 	%fd77, [%r34+8];
	add.f64 	%fd78, %fd76, %fd77;
	mul.f64 	%fd79, %fd78, 0d3FD0000000000000;
	ld.shared.f64 	%fd80, [%r35+-128];
	neg.f64 	%fd81, %fd80;
	ld.shared.f64 	%fd82, [%r35+-120];
	sub.f64 	%fd83, %fd81, %fd82;
	ld.shared.f64 	%fd84, [%r35+128];
	add.f64 	%fd85, %fd83, %fd84;
	ld.shared.f64 	%fd86, [%r35+136];
	add.f64 	%fd87, %fd85, %fd86;
	mul.f64 	%fd88, %fd87, 0d3FD0000000000000;
	ld.shared.f64 	%fd89, [%r35];
	ld.shared.f64 	%fd90, [%r35+8];
	sub.f64 	%fd91, %fd90, %fd89;
	cvt.s64.s32 	%rd33, %r134;
	add.s64 	%rd35, %rd33, %rd34;
	cvta.to.global.u64 	%rd36, %rd62;
	add.s64 	%rd38, %rd36, %rd11;
	shl.b64 	%rd39, %rd35, 3;
	add.s64 	%rd40, %rd38, %rd39;
	ld.global.nc.f64 	%fd92, [%rd40+8];
	cvt.s64.s32 	%rd41, %r131;
	add.s64 	%rd42, %rd41, %rd34;
	shl.b64 	%rd43, %rd42, 3;
	add.s64 	%rd44, %rd38, %rd43;
	ld.global.nc.f64 	%fd93, [%rd44+8];
	mul.f64 	%fd94, %fd88, %fd93;
	fma.rn.f64 	%fd95, %fd79, %fd92, %fd94;
	cvt.s64.s32 	%rd45, %r132;
	add.s64 	%rd46, %rd45, %rd34;
	shl.b64 	%rd47, %rd46, 3;
	add.s64 	%rd48, %rd38, %rd47;
	ld.global.nc.f64 	%fd96, [%rd48+8];
	fma.rn.f64 	%fd97, %fd91, %fd96, %fd95;
	add.f64 	%fd127, %fd127, %fd97;
	st.shared.f64 	[%r6+4096], %fd97;
$L__BB0_11:
	bar.sync 	0;
	@%p16 bra 	$L__BB0_13;
	ld.shared.f64 	%fd98, [%r6+4088];
	sub.f64 	%fd127, %fd127, %fd98;
$L__BB0_13:
	bar.sync 	0;
	@%p16 bra 	$L__BB0_15;
	ld.param.u64 	%rd60, [_Z9stencil3dPKdPdS0_S0_S0_iii_param_1];
	ld.shared.f64 	%fd99, [%r35];
	ld.shared.f64 	%fd100, [%r34];
	sub.f64 	%fd101, %fd100, %fd99;
	ld.shared.f64 	%fd102, [%r35+-128];
	ld.shared.f64 	%fd103, [%r35+128];
	sub.f64 	%fd104, %fd103, %fd102;
	ld.shared.f64 	%fd105, [%r34+-128];
	sub.f64 	%fd106, %fd104, %fd105;
	ld.shared.f64 	%fd107, [%r34+128];
	add.f64 	%fd108, %fd106, %fd107;
	mul.f64 	%fd109, %fd108, 0d3FD0000000000000;
	ld.shared.f64 	%fd110, [%r35+-8];
	ld.shared.f64 	%fd111, [%r35+8];
	sub.f64 	%fd112, %fd111, %fd110;
	ld.shared.f64 	%fd113, [%r34+-8];
	sub.f64 	%fd114, %fd112, %fd113;
	ld.shared.f64 	%fd115, [%r34+8];
	add.f64 	%fd116, %fd114, %fd115;
	mul.f64 	%fd117, %fd116, 0d3FD0000000000000;
	mul.wide.s32 	%rd49, %r125, 8;
	add.s64 	%rd50, %rd5, %rd49;
	ld.global.nc.f64 	%fd118, [%rd50];
	mul.wide.s32 	%rd51, %r126, 8;
	add.s64 	%rd52, %rd5, %rd51;
	ld.global.nc.f64 	%fd119, [%rd52];
	mul.f64 	%fd120, %fd109, %fd119;
	fma.rn.f64 	%fd121, %fd101, %fd118, %fd120;
	mul.wide.s32 	%rd53, %r127, 8;
	add.s64 	%rd54, %rd5, %rd53;
	ld.global.nc.f64 	%fd122, [%rd54];
	fma.rn.f64 	%fd123, %fd117, %fd122, %fd121;
	add.f64 	%fd124, %fd127, %fd123;
	cvt.s64.s32 	%rd55, %r135;
	add.s64 	%rd56, %rd55, %rd3;
	cvta.to.global.u64 	%rd57, %rd60;
	shl.b64 	%rd58, %rd56, 3;
	add.s64 	%rd59, %rd57, %rd58;
	st.global.f64 	[%rd59], %fd124;
	neg.f64 	%fd127, %fd123;
$L__BB0_15:
	bar.sync 	0;
	add.s32 	%r135, %r135, %r10;
	add.s32 	%r134, %r134, %r10;
	add.s32 	%r133, %r133, %r10;
	add.s32 	%r132, %r132, %r10;
	add.s32 	%r131, %r131, %r10;
	add.s32 	%r130, %r130, %r10;
	add.s32 	%r129, %r129, %r10;
	add.s32 	%r128, %r128, 1;
	add.s32 	%r127, %r127, %r10;
	add.s32 	%r126, %r126, %r10;
	add.s32 	%r125, %r125, %r10;
	setp.ne.s32 	%p27, %r128, -1;
	mov.u32 	%r136, %r138;
	mov.u32 	%r138, %r32;
	@%p27 bra 	$L__BB0_5;
$L__BB0_16:
	ret;

}


// ===== COMPILED SASS (sm_100) =====

	.target	sm_100

	.elftype	@"ET_EXEC"


//--------------------- .note.nv.tkinfo           --------------------------
	.section	.note.nv.tkinfo,"",@"SHT_NOTE"
	.sectionflags	@"SHF_NOTE_NV_TKINFO"
	.tkinfo
        /*0018*/ 	.word	0x00000002
        /*0030*/ 	.string	""
        /*0030*/ 	.string	"ptxas"
        /*0030*/ 	.string	"Cuda compilation tools, release 13.0, V13.0.88"
        /*0030*/ 	.string	"Build cuda_13.0.r13.0/compiler.36424714_0"
        /*0030*/ 	.string	"-arch sm_100 -m 64 "



//--------------------- .note.nv.cuinfo           --------------------------
	.section	.note.nv.cuinfo,"",@"SHT_NOTE"
	.sectionflags	@"SHF_NOTE_NV_CUINFO"
        /*0018*/ 	.short	0x0002
        /*001a*/ 	.short	0x0064
        /*001c*/ 	.short	0x0082
	.zero		2


//--------------------- .nv.info                  --------------------------
	.section	.nv.info,"",@"SHT_CUDA_INFO"
	.align	4


	//----- nvinfo : EIATTR_REGCOUNT
	.align		4
        /*0000*/ 	.byte	0x04, 0x2f
        /*0002*/ 	.short	(.L_1 - .L_0)
	.align		4
.L_0:
        /*0004*/ 	.word	index@(_Z9stencil3dPKdPdS0_S0_S0_iii)
        /*0008*/ 	.word	0x00000020


	//----- nvinfo : EIATTR_FRAME_SIZE
	.align		4
.L_1:
        /*000c*/ 	.byte	0x04, 0x11
        /*000e*/ 	.short	(.L_3 - .L_2)
	.align		4
.L_2:
        /*0010*/ 	.word	index@(_Z9stencil3dPKdPdS0_S0_S0_iii)
        /*0014*/ 	.word	0x00000000


	//----- nvinfo : EIATTR_MIN_STACK_SIZE
	.align		4
.L_3:
        /*0018*/ 	.byte	0x04, 0x12
        /*001a*/ 	.short	(.L_5 - .L_4)
	.align		4
.L_4:
        /*001c*/ 	.word	index@(_Z9stencil3dPKdPdS0_S0_S0_iii)
        /*0020*/ 	.word	0x00000000
.L_5:


//--------------------- .nv.compat                --------------------------
	.section	.nv.compat,"",@"SHT_CUDA_COMPAT_INFO"
	.align	4
        /*0000*/ 	.byte	0x02, 0x09, 0x00, 0x00, 0x02, 0x02, 0x01, 0x00, 0x02, 0x05, 0x05, 0x00, 0x03, 0x07, 0x01, 0x01
        /*0010*/ 	.byte	0x02, 0x03, 0x00, 0x00, 0x02, 0x06, 0x01, 0x00, 0x04, 0x0b, 0x08, 0x00, 0x01, 0x00, 0x00, 0x00
        /*0020*/ 	.byte	0x00, 0x00, 0x00, 0x00


//--------------------- .nv.info._Z9stencil3dPKdPdS0_S0_S0_iii --------------------------
	.section	.nv.info._Z9stencil3dPKdPdS0_S0_S0_iii,"",@"SHT_CUDA_INFO"
	.sectionflags	@""
	.align	4


	//----- nvinfo : EIATTR_CUDA_API_VERSION
	.align		4
        /*0000*/ 	.byte	0x04, 0x37
        /*0002*/ 	.short	(.L_7 - .L_6)
.L_6:
        /*0004*/ 	.word	0x00000082


	//----- nvinfo : EIATTR_KPARAM_INFO
	.align		4
.L_7:
        /*0008*/ 	.byte	0x04, 0x17
        /*000a*/ 	.short	(.L_9 - .L_8)
.L_8:
        /*000c*/ 	.word	0x00000000
        /*0010*/ 	.short	0x0007
        /*0012*/ 	.short	0x0030
        /*0014*/ 	.byte	0x00, 0xf0, 0x11, 0x00


	//----- nvinfo : EIATTR_KPARAM_INFO
	.align		4
.L_9:
        /*0018*/ 	.byte	0x04, 0x17
        /*001a*/ 	.short	(.L_11 - .L_10)
.L_10:
        /*001c*/ 	.word	0x00000000
        /*0020*/ 	.short	0x0006
        /*0022*/ 	.short	0x002c
        /*0024*/ 	.byte	0x00, 0xf0, 0x11, 0x00


	//----- nvinfo : EIATTR_KPARAM_INFO
	.align		4
.L_11:
        /*0028*/ 	.byte	0x04, 0x17
        /*002a*/ 	.short	(.L_13 - .L_12)
.L_12:
        /*002c*/ 	.word	0x00000000
        /*0030*/ 	.short	0x0005
        /*0032*/ 	.short	0x0028
        /*0034*/ 	.byte	0x00, 0xf0, 0x11, 0x00


	//----- nvinfo : EIATTR_KPARAM_INFO
	.align		4
.L_13:
        /*0038*/ 	.byte	0x04, 0x17
        /*003a*/ 	.short	(.L_15 - .L_14)
.L_14:
        /*003c*/ 	.word	0x00000000
        /*0040*/ 	.short	0x0004
        /*0042*/ 	.short	0x0020
        /*0044*/ 	.byte	0x00, 0xf5, 0x21, 0x00


	//----- nvinfo : EIATTR_KPARAM_INFO
	.align		4
.L_15:
        /*0048*/ 	.byte	0x04, 0x17
        /*004a*/ 	.short	(.L_17 - .L_16)
.L_16:
        /*004c*/ 	.word	0x00000000
        /*0050*/ 	.short	0x0003
        /*0052*/ 	.short	0x0018
        /*0054*/ 	.byte	0x00, 0xf5, 0x21, 0x00


	//----- nvinfo : EIATTR_KPARAM_INFO
	.align		4
.L_17:
        /*0058*/ 	.byte	0x04, 0x17
        /*005a*/ 	.short	(.L_19 - .L_18)
.L_18:
        /*005c*/ 	.word	0x00000000
        /*0060*/ 	.short	0x0002
        /*0062*/ 	.short	0x0010
        /*0064*/ 	.byte	0x00, 0xf5, 0x21, 0x00


	//----- nvinfo : EIATTR_KPARAM_INFO
	.align		4
.L_19:
        /*0068*/ 	.byte	0x04, 0x17
        /*006a*/ 	.short	(.L_21 - .L_20)
.L_20:
        /*006c*/ 	.word	0x00000000
        /*0070*/ 	.short	0x0001
        /*0072*/ 	.short	0x0008
        /*0074*/ 	.byte	0x00, 0xf5, 0x21, 0x00


	//----- nvinfo : EIATTR_KPARAM_INFO
	.align		4
.L_21:
        /*0078*/ 	.byte	0x04, 0x17
        /*007a*/ 	.short	(.L_23 - .L_22)
.L_22:
        /*007c*/ 	.word	0x00000000
        /*0080*/ 	.short	0x0000
        /*0082*/ 	.short	0x0000
        /*0084*/ 	.byte	0x00, 0xf5, 0x21, 0x00


	//----- nvinfo : EIATTR_SPARSE_MMA_MASK
	.align		4
.L_23:
        /*0088*/ 	.byte	0x03, 0x50
        /*008a*/ 	.short	0x0000


	//----- nvinfo : EIATTR_MAXREG_COUNT
	.align		4
        /*008c*/ 	.byte	0x03, 0x1b
        /*008e*/ 	.short	0x00ff


	//----- nvinfo : EIATTR_NUM_BARRIERS
	.align		4
        /*0090*/ 	.byte	0x02, 0x4c
        /*0092*/ 	.byte	0x01
	.zero		1


	//----- nvinfo : EIATTR_MERCURY_ISA_VERSION
	.align		4
        /*0094*/ 	.byte	0x03, 0x5f
        /*0096*/ 	.short	0x0101


	//----- nvinfo : EIATTR_VRC_CTA_INIT_COUNT
	.align		4
        /*0098*/ 	.byte	0x02, 0x4a
	.zero		1
	.zero		1


	//----- nvinfo : EIATTR_EXIT_INSTR_OFFSETS
	.align		4
        /*009c*/ 	.byte	0x04, 0x1c
        /*009e*/ 	.short	(.L_25 - .L_24)


	//   ....[0]....
.L_24:
        /*00a0*/ 	.word	0x00000210


	//   ....[1]....
        /*00a4*/ 	.word	0x000006f0


	//   ....[2]....
        /*00a8*/ 	.word	0x00001490


	//----- nvinfo : EIATTR_CRS_STACK_SIZE
	.align		4
.L_25:
        /*00ac*/ 	.byte	0x04, 0x1e
        /*00ae*/ 	.short	(.L_27 - .L_26)
.L_26:
        /*00b0*/ 	.word	0x00000000


	//----- nvinfo : EIATTR_CBANK_PARAM_SIZE
	.align		4
.L_27:
        /*00b4*/ 	.byte	0x03, 0x19
        /*00b6*/ 	.short	0x0034


	//----- nvinfo : EIATTR_PARAM_CBANK
	.align		4
        /*00b8*/ 	.byte	0x04, 0x0a
        /*00ba*/ 	.short	(.L_29 - .L_28)
	.align		4
.L_28:
        /*00bc*/ 	.word	index@(.nv.constant0._Z9stencil3dPKdPdS0_S0_S0_iii)
        /*00c0*/ 	.short	0x0380
        /*00c2*/ 	.short	0x0034


	//----- nvinfo : EIATTR_SW_WAR
	.align		4
.L_29:
        /*00c4*/ 	.byte	0x04, 0x36
        /*00c6*/ 	.short	(.L_31 - .L_30)
.L_30:
        /*00c8*/ 	.word	0x00000008
.L_31:


//--------------------- .nv.callgraph             --------------------------
	.section	.nv.callgraph,"",@"SHT_CUDA_CALLGRAPH"
	.align	4
	.sectionentsize	8
	.align		4
        /*0000*/ 	.word	0x00000000
	.align		4
        /*0004*/ 	.word	0xffffffff
	.align		4
        /*0008*/ 	.word	0x00000000
	.align		4
        /*000c*/ 	.word	0xfffffffe
	.align		4
        /*0010*/ 	.word	0x00000000
	.align		4
        /*0014*/ 	.word	0xfffffffd
	.align		4
        /*0018*/ 	.word	0x00000000
	.align		4
        /*001c*/ 	.word	0xfffffffc


//--------------------- .text._Z9stencil3dPKdPdS0_S0_S0_iii --------------------------
	.section	.text._Z9stencil3dPKdPdS0_S0_S0_iii,"ax",@progbits
	.align	128
        .global         _Z9stencil3dPKdPdS0_S0_S0_iii
        .type           _Z9stencil3dPKdPdS0_S0_S0_iii,@function
        .size           _Z9stencil3dPKdPdS0_S0_S0_iii,(.L_x_10 - _Z9stencil3dPKdPdS0_S0_S0_iii)
        .other          _Z9stencil3dPKdPdS0_S0_S0_iii,@"STO_CUDA_ENTRY STV_DEFAULT"
_Z9stencil3dPKdPdS0_S0_S0_iii:
.text._Z9stencil3dPKdPdS0_S0_S0_iii:
[----:B------:R-:W-:Y:S08]  /*0000*/  LDC R1, c[0x0][0x37c] ;  /* 0x0000df00ff017b82 */ /* 0x000ff00000000800 */
[----:B------:R-:W0:Y:S01]  /*0010*/  S2UR UR8, SR_CTAID.Z ;  /* 0x00000000000879c3 */ /* 0x000e220000002700 */
[----:B------:R-:W1:Y:S01]  /*0020*/  LDCU UR10, c[0x0][0x370] ;  /* 0x00006e00ff0a77ac */ /* 0x000e620008000800 */
[----:B------:R-:W2:Y:S01]  /*0030*/  S2R R0, SR_TID.X ;  /* 0x0000000000007919 */ /* 0x000ea20000002100 */
[----:B------:R-:W3:Y:S01]  /*0040*/  LDCU UR4, c[0x0][0x374] ;  /* 0x00006e80ff0477ac */ /* 0x000ee20008000800 */
[----:B------:R-:W4:Y:S04]  /*0050*/  S2R R3, SR_TID.Y ;  /* 0x0000000000037919 */ /* 0x000f280000002200 */
[----:B------:R-:W5:Y:S01]  /*0060*/  S2UR UR9, SR_CTAID.Y ;  /* 0x00000000000979c3 */ /* 0x000f620000002600 */
[----:B------:R-:W0:Y:S01]  /*0070*/  LDCU UR20, c[0x0][0x3b0] ;  /* 0x00007600ff1477ac */ /* 0x000e220008000800 */
[----:B------:R-:W1:Y:S06]  /*0080*/  LDCU UR6, c[0x0][0x378] ;  /* 0x00006f00ff0677ac */ /* 0x000e6c0008000800 */
[----:B------:R-:W4:Y:S01]  /*0090*/  S2UR UR13, SR_CTAID.X ;  /* 0x00000000000d79c3 */ /* 0x000f220000002500 */
[----:B------:R-:W5:Y:S01]  /*00a0*/  LDCU.64 UR16, c[0x0][0x3a8] ;  /* 0x00007500ff1077ac */ /* 0x000f620008000a00 */
[----:B---3--:R-:W-:-:S02]  /*00b0*/  UIADD3 UR4, UPT, UPT, UR4, -0x1, URZ ;  /* 0xffffffff04047890 */ /* 0x008fc4000fffe0ff */
[----:B0-----:R-:W-:Y:S02]  /*00c0*/  UIMAD UR7, UR8, -0xe, UR20 ;  /* 0xfffffff2080778a4 */ /* 0x001fe4000f8e0214 */
[----:B-1----:R-:W-:Y:S02]  /*00d0*/  UIADD3 UR6, UPT, UPT, UR6, -0x1, URZ ;  /* 0xffffffff06067890 */ /* 0x002fe4000fffe0ff */
[----:B------:R-:W-:Y:S02]  /*00e0*/  UIADD3 UR7, UPT, UPT, UR7, -0x1, URZ ;  /* 0xffffffff07077890 */ /* 0x000fe4000fffe0ff */
[----:B-----5:R-:W-:Y:S02]  /*00f0*/  UIMAD UR5, UR9, -0xe, UR17 ;  /* 0xfffffff2090578a4 */ /* 0x020fe4000f8e0211 */
[----:B------:R-:W-:Y:S02]  /*0100*/  UISETP.NE.AND UP1, UPT, UR8, UR6, UPT ;  /* 0x000000060800728c */ /* 0x000fe4000bf25270 */
[----:B------:R-:W-:-:S02]  /*0110*/  UIADD3 UR6, UPT, UPT, UR5, -0x1, URZ ;  /* 0xffffffff05067890 */ /* 0x000fc4000fffe0ff */
[----:B------:R-:W-:Y:S02]  /*0120*/  UISETP.NE.AND UP0, UPT, UR9, UR4, UPT ;  /* 0x000000040900728c */ /* 0x000fe4000bf05270 */
[----:B------:R-:W-:Y:S02]  /*0130*/  USEL UR12, UR7, 0xf, !UP1 ;  /* 0x0000000f070c7887 */ /* 0x000fe4000c800000 */
[----:B------:R-:W-:Y:S02]  /*0140*/  USEL UR11, UR6, 0xf, !UP0 ;  /* 0x0000000f060b7887 */ /* 0x000fe4000c000000 */
[----:B------:R-:W-:Y:S02]  /*0150*/  UIMAD UR4, UR9, 0xe, URZ ;  /* 0x0000000e090478a4 */ /* 0x000fe4000f8e02ff */
[----:B--2---:R-:W-:Y:S01]  /*0160*/  ISETP.GT.AND P0, PT, R0, UR12, PT ;  /* 0x0000000c00007c0c */ /* 0x004fe2000bf04270 */
[----:B----4-:R-:W-:Y:S02]  /*0170*/  UIMAD UR5, UR13, UR17, URZ ;  /* 0x000000110d0572a4 */ /* 0x010fe4000f8e02ff */
[----:B------:R-:W-:Y:S01]  /*0180*/  UIADD3 UR6, UPT, UPT, UR10, -0x1, URZ ;  /* 0xffffffff0a067890 */ /* 0x000fe2000fffe0ff */
[----:B------:R-:W-:Y:S01]  /*0190*/  ISETP.GT.OR P0, PT, R3, UR11, P0 ;  /* 0x0000000b03007c0c */ /* 0x000fe20008704670 */
[----:B------:R-:W-:-:S02]  /*01a0*/  UIMAD UR7, UR13, -0x14, UR16 ;  /* 0xffffffec0d0778a4 */ /* 0x000fc4000f8e0210 */
[----:B------:R-:W-:Y:S02]  /*01b0*/  UIMAD UR4, UR5, 0x14, UR4 ;  /* 0x00000014050478a4 */ /* 0x000fe4000f8e0204 */
[----:B------:R-:W-:Y:S02]  /*01c0*/  UISETP.NE.AND UP0, UPT, UR13, UR6, UPT ;  /* 0x000000060d00728c */ /* 0x000fe4000bf05270 */
[----:B------:R-:W-:Y:S02]  /*01d0*/  UIADD3 UR7, UPT, UPT, UR7, -0x1, URZ ;  /* 0xffffffff07077890 */ /* 0x000fe4000fffe0ff */
[----:B------:R-:W-:Y:S02]  /*01e0*/  UIMAD UR4, UR4, UR20, URZ ;  /* 0x00000014040472a4 */ /* 0x000fe4000f8e02ff */
[----:B------:R-:W-:Y:S02]  /*01f0*/  USEL UR10, UR7, 0x15, !UP0 ;  /* 0x00000015070a7887 */ /* 0x000fe4000c000000 */
[----:B------:R-:W-:Y:S01]  /*0200*/  UIMAD UR5, UR8, 0xe, UR4 ;  /* 0x0000000e080578a4 */ /* 0x000fe2000f8e0204 */
[----:B------:R-:W-:Y:S11]  /*0210*/  @P0 EXIT ;  /* 0x000000000000094d */ /* 0x000ff60003800000 */
[----:B------:R-:W0:Y:S01]  /*0220*/  LDCU.64 UR6, c[0x0][0x380] ;  /* 0x00007000ff0677ac */ /* 0x000e220008000a00 */
[C---:B------:R-:W-:Y:S01]  /*0230*/  IADD3 R24, PT, PT, R3.reuse, UR17, RZ ;  /* 0x0000001103187c10 */ /* 0x040fe2000fffe0ff */
[----:B------:R-:W-:Y:S02]  /*0240*/  HFMA2 R8, -RZ, RZ, 0, 4.76837158203125e-07 ;  /* 0x00000008ff087431 */ /* 0x000fe400000001ff */
[----:B------:R-:W-:Y:S01]  /*0250*/  IMAD R6, R3, UR20, R0 ;  /* 0x0000001403067c24 */ /* 0x000fe2000f8e0200 */
[----:B------:R-:W-:Y:S01]  /*0260*/  USHF.L.U32 UR9, UR5, 0x3, URZ ;  /* 0x0000000305097899 */ /* 0x000fe200080006ff */
[----:B------:R-:W-:Y:S01]  /*0270*/  IMAD.MOV.U32 R7, RZ, RZ, 0x8 ;  /* 0x00000008ff077424 */ /* 0x000fe200078e00ff */
[----:B------:R-:W1:Y:S01]  /*0280*/  LDCU.64 UR18, c[0x0][0x358] ;  /* 0x00006b00ff1277ac */ /* 0x000e620008000a00 */
[----:B------:R-:W-:Y:S01]  /*0290*/  IMAD R5, R24, UR20, RZ ;  /* 0x0000001418057c24 */ /* 0x000fe2000f8e02ff */
[----:B------:R-:W-:-:S03]  /*02a0*/  USHF.R.U32.HI UR13, URZ, 0x1d, UR5 ;  /* 0x0000001dff0d7899 */ /* 0x000fc60008011605 */
[----:B------:R-:W-:Y:S01]  /*02b0*/  IMAD.IADD R25, R5, 0x1, R0 ;  /* 0x0000000105197824 */ /* 0x000fe200078e0200 */
[----:B------:R-:W2:Y:S01]  /*02c0*/  S2UR UR8, SR_CgaCtaId ;  /* 0x00000000000879c3 */ /* 0x000ea20000008800 */
[----:B------:R-:W3:Y:S01]  /*02d0*/  LDCU.64 UR14, c[0x0][0x390] ;  /* 0x00007200ff0e77ac */ /* 0x000ee20008000a00 */
[----:B0-----:R-:W-:-:S04]  /*02e0*/  UIADD3 UR6, UP0, UPT, UR9, UR6, URZ ;  /* 0x0000000609067290 */ /* 0x001fc8000ff1e0ff */
[----:B------:R-:W-:-:S06]  /*02f0*/  UIADD3.X UR7, UPT, UPT, UR13, UR7, URZ, UP0, !UPT ;  /* 0x000000070d077290 */ /* 0x000fcc00087fe4ff */
[----:B------:R-:W-:-:S04]  /*0300*/  IMAD.WIDE R6, R6, R7, UR6 ;  /* 0x0000000606067e25 */ /* 0x000fc8000f8e0207 */
[----:B------:R-:W-:Y:S02]  /*0310*/  IMAD.WIDE R8, R25, R8, UR6 ;  /* 0x0000000619087e25 */ /* 0x000fe4000f8e0208 */
[----:B-1----:R-:W4:Y:S04]  /*0320*/  LDG.E.64.CONSTANT R6, desc[UR18][R6.64] ;  /* 0x0000001206067981 */ /* 0x002f28000c1e9b00 */
[----:B------:R-:W5:Y:S01]  /*0330*/  LDG.E.64.CONSTANT R8, desc[UR18][R8.64] ;  /* 0x0000001208087981 */ /* 0x000f62000c1e9b00 */
[----:B------:R-:W-:Y:S01]  /*0340*/  UMOV UR4, 0x400 ;  /* 0x0000040000047882 */ /* 0x000fe20000000000 */
[C---:B------:R-:W-:Y:S01]  /*0350*/  ISETP.GE.U32.AND P1, PT, R0.reuse, UR12, PT ;  /* 0x0000000c00007c0c */ /* 0x040fe2000bf26070 */
[----:B--2---:R-:W-:Y:S01]  /*0360*/  ULEA UR4, UR8, UR4, 0x18 ;  /* 0x0000000408047291 */ /* 0x004fe2000f8ec0ff */
[----:B------:R-:W-:Y:S01]  /*0370*/  BSSY.RECONVERGENT B0, `(.L_x_0) ;  /* 0x0000035000007945 */ /* 0x000fe20003800200 */
[----:B---3--:R-:W-:Y:S01]  /*0380*/  UIADD3 UR8, UP0, UPT, UR9, UR14, URZ ;  /* 0x0000000e09087290 */ /* 0x008fe2000ff1e0ff */
[----:B------:R-:W-:Y:S01]  /*0390*/  ISETP.NE.AND P1, PT, R0, RZ, !P1 ;  /* 0x000000ff0000720c */ /* 0x000fe20004f25270 */
[----:B------:R-:W-:-:S02]  /*03a0*/  USHF.L.U32 UR14, UR16, 0x1, URZ ;  /* 0x00000001100e7899 */ /* 0x000fc400080006ff */
[----:B------:R-:W-:Y:S01]  /*03b0*/  MOV R2, UR4 ;  /* 0x0000000400027c02 */ /* 0x000fe20008000f00 */
[----:B------:R-:W-:Y:S01]  /*03c0*/  UIADD3.X UR9, UPT, UPT, UR13, UR15, URZ, UP0, !UPT ;  /* 0x0000000f0d097290 */ /* 0x000fe200087fe4ff */
[----:B------:R-:W-:-:S03]  /*03d0*/  ISETP.NE.AND P0, PT, R3, RZ, P1 ;  /* 0x000000ff0300720c */ /* 0x000fc60000f05270 */
[C---:B------:R-:W-:Y:S01]  /*03e0*/  IMAD R11, R3.reuse, 0x80, R2 ;  /* 0x00000080030b7824 */ /* 0x040fe200078e0202 */
[----:B------:R-:W-:-:S04]  /*03f0*/  ISETP.LT.U32.AND P0, PT, R3, UR11, P0 ;  /* 0x0000000b03007c0c */ /* 0x000fc80008701070 */
[----:B------:R-:W-:Y:S02]  /*0400*/  LEA R4, R0, R11, 0x3 ;  /* 0x0000000b00047211 */ /* 0x000fe400078e18ff */
[----:B------:R-:W-:-:S03]  /*0410*/  CS2R R10, SRZ ;  /* 0x00000000000a7805 */ /* 0x000fc6000001ff00 */
[----:B----4-:R0:W-:Y:S04]  /*0420*/  STS.64 [R4+0x800], R6 ;  /* 0x0008000604007388 */ /* 0x0101e80000000a00 */
[----:B-----5:R0:W-:Y:S01]  /*0430*/  STS.64 [R4+0x1000], R8 ;  /* 0x0010000804007388 */ /* 0x0201e20000000a00 */
[----:B------:R-:W-:Y:S06]  /*0440*/  BAR.SYNC.DEFER_BLOCKING 0x0 ;  /* 0x0000000000007b1d */ /* 0x000fec0000010000 */
[----:B------:R-:W-:Y:S05]  /*0450*/  @!P0 BRA `(.L_x_1) ;  /* 0x0000000000988947 */ /* 0x000fea0003800000 */
[----:B------:R-:W-:Y:S01]  /*0460*/  UIMAD UR4, UR17, UR16, UR17 ;  /* 0x00000010110472a4 */ /* 0x000fe2000f8e0211 */
[----:B------:R-:W-:Y:S01]  /*0470*/  MOV R16, 0x8 ;  /* 0x0000000800107802 */ /* 0x000fe20000000f00 */
[----:B------:R-:W-:Y:S01]  /*0480*/  IMAD.MOV.U32 R12, RZ, RZ, 0x8 ;  /* 0x00000008ff0c7424 */ /* 0x000fe200078e00ff */
[----:B------:R-:W-:Y:S03]  /*0490*/  LDS.64 R20, [R4+0x780] ;  /* 0x0007800004147984 */ /* 0x000fe60000000a00 */
[----:B0-----:R-:W-:Y:S01]  /*04a0*/  VIADD R7, R3, UR4 ;  /* 0x0000000403077c36 */ /* 0x001fe20008000000 */
[----:B------:R-:W-:Y:S01]  /*04b0*/  UIMAD UR4, UR14, UR17, UR17 ;  /* 0x000000110e0472a4 */ /* 0x000fe2000f8e0211 */
[----:B------:R-:W-:Y:S01]  /*04c0*/  IMAD.MOV.U32 R8, RZ, RZ, 0x8 ;  /* 0x00000008ff087424 */ /* 0x000fe200078e00ff */
[----:B------:R-:W0:Y:S01]  /*04d0*/  LDS.64 R14, [R4+0x880] ;  /* 0x00088000040e7984 */ /* 0x000e220000000a00 */
[----:B------:R-:W-:-:S03]  /*04e0*/  IMAD R7, R7, UR20, R0 ;  /* 0x0000001407077c24 */ /* 0x000fc6000f8e0200 */
[----:B------:R-:W1:Y:S01]  /*04f0*/  LDS.64 R10, [R4+0xf80] ;  /* 0x000f8000040a7984 */ /* 0x000e620000000a00 */
[----:B------:R-:W-:Y:S01]  /*0500*/  IMAD.WIDE R16, R7, R16, UR8 ;  /* 0x0000000807107e25 */ /* 0x000fe2000f8e0210 */
[----:B------:R-:W-:Y:S02]  /*0510*/  IADD3 R7, PT, PT, R3, UR4, RZ ;  /* 0x0000000403077c10 */ /* 0x000fe4000fffe0ff */
[----:B------:R-:W2:Y:S01]  /*0520*/  LDS.64 R22, [R4+0x1080] ;  /* 0x0010800004167984 */ /* 0x000ea20000000a00 */
[----:B------:R-:W-:-:S03]  /*0530*/  IMAD.WIDE R12, R25, R12, UR8 ;  /* 0x00000008190c7e25 */ /* 0x000fc6000f8e020c */
[----:B------:R-:W3:Y:S01]  /*0540*/  LDG.E.64.CONSTANT R16, desc[UR18][R16.64] ;  /* 0x0000001210107981 */ /* 0x000ee2000c1e9b00 */
[----:B------:R-:W-:-:S03]  /*0550*/  IMAD R7, R7, UR20, R0 ;  /* 0x0000001407077c24 */ /* 0x000fc6000f8e0200 */
[----:B------:R-:W4:Y:S01]  /*0560*/  LDG.E.64.CONSTANT R12, desc[UR18][R12.64] ;  /* 0x000000120c0c7981 */ /* 0x000f22000c1e9b00 */
[----:B------:R-:W-:-:S03]  /*0570*/  IMAD.WIDE R8, R7, R8, UR8 ;  /* 0x0000000807087e25 */ /* 0x000fc6000f8e0208 */
[----:B------:R-:W-:Y:S04]  /*0580*/  LDS.64 R18, [R4+0x7f8] ;  /* 0x0007f80004127984 */ /* 0x000fe80000000a00 */
[----:B------:R-:W5:Y:S04]  /*0590*/  LDG.E.64.CONSTANT R8, desc[UR18][R8.64] ;  /* 0x0000001208087981 */ /* 0x000f68000c1e9b00 */
[----:B------:R-:W2:Y:S01]  /*05a0*/  LDS.64 R6, [R4+0x808] ;  /* 0x0008080004067984 */ /* 0x000ea20000000a00 */
[----:B0-----:R-:W-:-:S03]  /*05b0*/  DADD R14, -R20, R14 ;  /* 0x00000000140e7229 */ /* 0x001fc6000000010e */
[----:B------:R-:W0:Y:S05]  /*05c0*/  LDS.64 R20, [R4+0xff8] ;  /* 0x000ff80004147984 */ /* 0x000e2a0000000a00 */
[----:B-1----:R-:W-:Y:S02]  /*05d0*/  DADD R10, R14, -R10 ;  /* 0x000000000e0a7229 */ /* 0x002fe4000000080a */
[----:B------:R-:W-:Y:S06]  /*05e0*/  LDS.64 R14, [R4+0x800] ;  /* 0x00080000040e7984 */ /* 0x000fec0000000a00 */
[----:B--2---:R-:W-:-:S02]  /*05f0*/  DADD R22, R10, R22 ;  /* 0x000000000a167229 */ /* 0x004fc40000000016 */
[----:B------:R-:W1:Y:S06]  /*0600*/  LDS.64 R10, [R4+0x1000] ;  /* 0x00100000040a7984 */ /* 0x000e6c0000000a00 */
[----:B------:R-:W-:Y:S02]  /*0610*/  DMUL R22, R22, 0.25 ;  /* 0x3fd0000016167828 */ /* 0x000fe40000000000 */
[----:B------:R-:W-:Y:S01]  /*0620*/  DADD R18, -R18, R6 ;  /* 0x0000000012127229 */ /* 0x000fe20000000106 */
[----:B------:R-:W2:Y:S07]  /*0630*/  LDS.64 R6, [R4+0x1008] ;  /* 0x0010080004067984 */ /* 0x000eae0000000a00 */
[----:B0-----:R-:W-:-:S02]  /*0640*/  DADD R18, R18, -R20 ;  /* 0x0000000012127229 */ /* 0x001fc40000000814 */
[----:B-1----:R-:W-:-:S06]  /*0650*/  DADD R10, -R14, R10 ;  /* 0x000000000e0a7229 */ /* 0x002fcc000000010a */
[----:B--2---:R-:W-:-:S08]  /*0660*/  DADD R6, R18, R6 ;  /* 0x0000000012067229 */ /* 0x004fd00000000006 */
[----:B------:R-:W-:Y:S02]  /*0670*/  DMUL R6, R6, 0.25 ;  /* 0x3fd0000006067828 */ /* 0x000fe40000000000 */
[----:B---3--:R-:W-:-:S08]  /*0680*/  DMUL R16, R22, R16 ;  /* 0x0000001016107228 */ /* 0x008fd00000000000 */
[----:B----4-:R-:W-:-:S08]  /*0690*/  DFMA R10, R10, R12, R16 ;  /* 0x0000000c0a0a722b */ /* 0x010fd00000000010 */
[----:B-----5:R-:W-:-:S08]  /*06a0*/  DFMA R10, R6, R8, R10 ;  /* 0x00000008060a722b */ /* 0x020fd0000000000a */
[----:B------:R-:W-:-:S11]  /*06b0*/  DADD R10, RZ, -R10 ;  /* 0x00000000ff0a7229 */ /* 0x000fd6000000080a */
.L_x_1:
[----:B------:R-:W-:Y:S05]  /*06c0*/  BSYNC.RECONVERGENT B0 ;  /* 0x0000000000007941 */ /* 0x000fea0003800200 */
.L_x_0:
[----:B------:R-:W-:-:S06]  /*06d0*/  UISETP.GE.AND UP0, UPT, UR10, 0x2, UPT ;  /* 0x000000020a00788c */ /* 0x000fcc000bf06270 */
[----:B------:R-:W-:-:S13]  /*06e0*/  PLOP3.LUT P2, PT, PT, PT, UP0, 0x80, 0x8 ;  /* 0x000000000008781c */ /* 0x000fda0003f4f008 */
[----:B------:R-:W-:Y:S05]  /*06f0*/  @!P2 EXIT ;  /* 0x000000000000a94d */ /* 0x000fea0003800000 */
[----:B------:R-:W-:Y:S01]  /*0700*/  UIADD3 UR4, UPT, UPT, UR14, 0x2, URZ ;  /* 0x000000020e047890 */ /* 0x000fe2000fffe0ff */
[----:B0-----:R-:W-:Y:S01]  /*0710*/  MOV R9, UR20 ;  /* 0x0000001400097c02 */ /* 0x001fe20008000f00 */
[----:B------:R-:W-:Y:S01]  /*0720*/  UIADD3 UR15, UPT, UPT, UR16, 0x2, URZ ;  /* 0x00000002100f7890 */ /* 0x000fe2000fffe0ff */
[----:B------:R-:W-:Y:S01]  /*0730*/  IMAD.U32 R12, RZ, RZ, UR17 ;  /* 0x00000011ff0c7e24 */ /* 0x000fe2000f8e00ff */
[----:B------:R-:W-:Y:S01]  /*0740*/  UIMAD UR28, UR17, UR16, UR17 ;  /* 0x00000010111c72a4 */ /* 0x000fe2000f8e0211 */
[C---:B------:R-:W-:Y:S01]  /*0750*/  ISETP.GE.U32.AND P2, PT, R3.reuse, UR11, PT ;  /* 0x0000000b03007c0c */ /* 0x040fe2000bf46070 */
[----:B------:R-:W-:Y:S01]  /*0760*/  UIMAD UR21, UR14, UR17, UR17 ;  /* 0x000000110e1572a4 */ /* 0x000fe2000f8e0211 */
[----:B------:R-:W-:Y:S01]  /*0770*/  IMAD.U32 R6, RZ, RZ, UR4 ;  /* 0x00000004ff067e24 */ /* 0x000fe2000f8e00ff */
[----:B------:R-:W-:Y:S01]  /*0780*/  MOV R8, UR15 ;  /* 0x0000000f00087c02 */ /* 0x000fe20008000f00 */
[----:B------:R-:W-:Y:S01]  /*0790*/  IMAD R9, R24, R9, UR20 ;  /* 0x0000001418097e24 */ /* 0x000fe2000f8e0209 */
[C---:B------:R-:W-:Y:S01]  /*07a0*/  IADD3 R21, PT, PT, R3.reuse, UR28, RZ ;  /* 0x0000001c03157c10 */ /* 0x040fe2000fffe0ff */
[--C-:B------:R-:W-:Y:S01]  /*07b0*/  IMAD R13, R6, UR17, R3.reuse ;  /* 0x00000011060d7c24 */ /* 0x100fe2000f8e0203 */
[----:B------:R-:W-:Y:S01]  /*07c0*/  ISETP.LT.U32.AND P2, PT, R0, UR12, !P2 ;  /* 0x0000000c00007c0c */ /* 0x000fe2000d741070 */
[----:B------:R-:W-:Y:S01]  /*07d0*/  VIADD R6, R3, UR21 ;  /* 0x0000001503067c36 */ /* 0x000fe20008000000 */
[----:B------:R-:W-:Y:S01]  /*07e0*/  MOV R7, R25 ;  /* 0x0000001900077202 */ /* 0x000fe20000000f00 */
[--C-:B------:R-:W-:Y:S01]  /*07f0*/  IMAD R23, R8, UR17, R3.reuse ;  /* 0x0000001108177c24 */ /* 0x100fe2000f8e0203 */
[----:B------:R-:W-:Y:S01]  /*0800*/  IADD3 R8, PT, PT, R9, R0, RZ ;  /* 0x0000000009087210 */ /* 0x000fe20007ffe0ff */
[----:B------:R-:W-:Y:S01]  /*0810*/  IMAD R9, R6, UR20, RZ ;  /* 0x0000001406097c24 */ /* 0x000fe2000f8e02ff */
[----:B------:R-:W-:Y:S01]  /*0820*/  ISETP.LT.U32.AND P1, PT, R3, UR11, P1 ;  /* 0x0000000b03007c0c */ /* 0x000fe20008f21070 */
[----:B------:R-:W-:Y:S01]  /*0830*/  IMAD R21, R21, UR20, RZ ;  /* 0x0000001415157c24 */ /* 0x000fe2000f8e02ff */
[----:B------:R-:W-:Y:S01]  /*0840*/  ISETP.NE.AND P2, PT, R3, RZ, P2 ;  /* 0x000000ff0300720c */ /* 0x000fe20001745270 */
[----:B------:R-:W-:Y:S01]  /*0850*/  IMAD R15, R12, 0x2, R3 ;  /* 0x000000020c0f7824 */ /* 0x000fe200078e0203 */
[C---:B------:R-:W-:Y:S01]  /*0860*/  IADD3 R24, PT, PT, R0.reuse, UR20, R9 ;  /* 0x0000001400187c10 */ /* 0x040fe2000fffe009 */
[--C-:B------:R-:W-:Y:S01]  /*0870*/  IMAD R22, R13, UR20, R0.reuse ;  /* 0x000000140d167c24 */ /* 0x100fe2000f8e0200 */
[----:B------:R-:W-:Y:S01]  /*0880*/  IADD3 R6, PT, PT, R0, UR20, R21 ;  /* 0x0000001400067c10 */ /* 0x000fe2000fffe015 */
[--C-:B------:R-:W-:Y:S01]  /*0890*/  IMAD R20, R15, UR20, R0.reuse ;  /* 0x000000140f147c24 */ /* 0x100fe2000f8e0200 */
[----:B------:R-:W-:Y:S01]  /*08a0*/  UIADD3 UR16, UPT, UPT, -UR10, URZ, URZ ;  /* 0x000000ff0a107290 */ /* 0x000fe2000fffe1ff */
[----:B------:R-:W-:Y:S01]  /*08b0*/  IMAD R23, R23, UR20, R0 ;  /* 0x0000001417177c24 */ /* 0x000fe2000f8e0200 */
[----:B------:R-:W-:Y:S01]  /*08c0*/  UMOV UR13, 0x1 ;  /* 0x00000001000d7882 */ /* 0x000fe20000000000 */
[----:B------:R-:W0:Y:S01]  /*08d0*/  LDCU UR29, c[0x0][0x3b0] ;  /* 0x00007600ff1d77ac */ /* 0x000e220008000800 */
[----:B------:R-:W1:Y:S01]  /*08e0*/  LDCU.64 UR22, c[0x0][0x398] ;  /* 0x00007300ff1677ac */ /* 0x000e620008000a00 */
[----:B------:R-:W2:Y:S01]  /*08f0*/  LDCU.64 UR24, c[0x0][0x3a0] ;  /* 0x00007400ff1877ac */ /* 0x000ea20008000a00 */
[----:B------:R-:W3:Y:S01]  /*0900*/  LDCU.64 UR26, c[0x0][0x388] ;  /* 0x00007100ff1a77ac */ /* 0x000ee20008000a00 */
[----:B------:R-:W-:Y:S01]  /*0910*/  UMOV UR10, 0x2 ;  /* 0x00000002000a7882 */ /* 0x000fe20000000000 */
[----:B------:R-:W-:-:S05]  /*0920*/  UMOV UR4, URZ ;  /* 0x000000ff00047c82 */ /* 0x000fca0008000000 */
.L_x_8:
[----:B------:R-:W-:-:S04]  /*0930*/  IMAD.MOV.U32 R13, RZ, RZ, 0x8 ;  /* 0x00000008ff0d7424 */ /* 0x000fc800078e00ff */
[----:B------:R-:W-:-:S06]  /*0940*/  IMAD.WIDE R12, R20, R13, UR6 ;  /* 0x00000006140c7e25 */ /* 0x000fcc000f8e020d */
[----:B------:R-:W4:Y:S01]  /*0950*/  LDG.E.64.CONSTANT R12, desc[UR18][R12.64] ;  /* 0x000000120c0c7981 */ /* 0x000f22000c1e9b00 */
[----:B0-----:R-:W-:Y:S01]  /*0960*/  MOV R15, UR4 ;  /* 0x00000004000f7c02 */ /* 0x001fe20008000f00 */
[----:B------:R-:W-:Y:S01]  /*0970*/  UMOV UR12, UR10 ;  /* 0x0000000a000c7c82 */ /* 0x000fe20008000000 */
[----:B------:R-:W-:Y:S01]  /*0980*/  UMOV UR10, UR4 ;  /* 0x00000004000a7c82 */ /* 0x000fe20008000000 */
[----:B------:R-:W-:Y:S01]  /*0990*/  MOV R17, UR12 ;  /* 0x0000000c00117c02 */ /* 0x000fe20008000f00 */
[----:B------:R-:W-:Y:S01]  /*09a0*/  BSSY.RECONVERGENT B0, `(.L_x_2) ;  /* 0x0000036000007945 */ /* 0x000fe20003800200 */
[----:B------:R-:W-:-:S04]  /*09b0*/  IMAD R14, R15, 0x800, R2 ;  /* 0x000008000f0e7824 */ /* 0x000fc800078e0202 */
[----:B------:R-:W-:Y:S01]  /*09c0*/  IMAD R15, R3, 0x80, R14 ;  /* 0x00000080030f7824 */ /* 0x000fe200078e020e */
[----:B------:R-:W-:-:S03]  /*09d0*/  LEA R14, R17, R2, 0xb ;  /* 0x00000002110e7211 */ /* 0x000fc600078e58ff */
[----:B------:R-:W-:Y:S01]  /*09e0*/  IMAD R26, R0, 0x8, R15 ;  /* 0x00000008001a7824 */ /* 0x000fe200078e020f */
[----:B------:R-:W-:-:S05]  /*09f0*/  LEA R25, R3, R14, 0x7 ;  /* 0x0000000e03197211 */ /* 0x000fca00078e38ff */
[----:B------:R-:W-:Y:S01]  /*0a00*/  IMAD R25, R0, 0x8, R25 ;  /* 0x0000000800197824 */ /* 0x000fe200078e0219 */
[----:B----4-:R4:W-:Y:S01]  /*0a10*/  STS.64 [R26], R12 ;  /* 0x0000000c1a007388 */ /* 0x0109e20000000a00 */
[----:B------:R-:W-:Y:S06]  /*0a20*/  BAR.SYNC.DEFER_BLOCKING 0x0 ;  /* 0x0000000000007b1d */ /* 0x000fec0000010000 */
[----:B------:R-:W-:Y:S05]  /*0a30*/  @!P1 BRA `(.L_x_3) ;  /* 0x0000000000b09947 */ /* 0x000fea0003800000 */
[----:B------:R-:W5:Y:S01]  /*0a40*/  S2UR UR11, SR_CgaCtaId ;  /* 0x00000000000b79c3 */ /* 0x000f620000008800 */
[----:B------:R-:W-:Y:S01]  /*0a50*/  UMOV UR4, 0x400 ;  /* 0x0000040000047882 */ /* 0x000fe20000000000 */
[----:B----4-:R-:W-:Y:S01]  /*0a60*/  MOV R13, UR13 ;  /* 0x0000000d000d7c02 */ /* 0x010fe20008000f00 */
[----:B------:R-:W-:Y:S01]  /*0a70*/  LDS.64 R18, [R26+0x80] ;  /* 0x000080001a127984 */ /* 0x000fe20000000a00 */
[----:B-----5:R-:W-:Y:S02]  /*0a80*/  ULEA UR4, UR11, UR4, 0x18 ;  /* 0x000000040b047291 */ /* 0x020fe4000f8ec0ff */
[----:B------:R-:W-:-:S04]  /*0a90*/  USHF.R.U32.HI UR11, URZ, 0x1d, UR5 ;  /* 0x0000001dff0b7899 */ /* 0x000fc80008011605 */
[----:B------:R-:W-:Y:S01]  /*0aa0*/  IMAD.U32 R2, RZ, RZ, UR4 ;  /* 0x00000004ff027e24 */ /* 0x000fe2000f8e00ff */
[----:B------:R-:W-:-:S04]  /*0ab0*/  USHF.L.U32 UR4, UR5, 0x3, URZ ;  /* 0x0000000305047899 */ /* 0x000fc800080006ff */
[----:B------:R-:W-:Y:S01]  /*0ac0*/  LEA R12, R13, R2, 0xb ;  /* 0x000000020d0c7211 */ /* 0x000fe200078e58ff */
[----:B-1----:R-:W-:-:S04]  /*0ad0*/  UIADD3 UR4, UP0, UPT, UR4, UR22, URZ ;  /* 0x0000001604047290 */ /* 0x002fc8000ff1e0ff */
[----:B------:R-:W-:Y:S01]  /*0ae0*/  IMAD R13, R3, 0x80, R12 ;  /* 0x00000080030d7824 */ /* 0x000fe200078e020c */
[----:B------:R-:W-:-:S04]  /*0af0*/  UIADD3.X UR11, UPT, UPT, UR11, UR23, URZ, UP0, !UPT ;  /* 0x000000170b0b7290 */ /* 0x000fc800087fe4ff */
[----:B------:R-:W-:Y:S02]  /*0b00*/  LEA R27, R0, R13, 0x3 ;  /* 0x0000000d001b7211 */ /* 0x000fe400078e18ff */
[----:B------:R-:W-:Y:S04]  /*0b10*/  LDS.64 R12, [R26] ;  /* 0x000000001a0c7984 */ /* 0x000fe80000000a00 */
[----:B------:R-:W-:Y:S04]  /*0b20*/  LDS.64 R16, [R27] ;  /* 0x000000001b107984 */ /* 0x000fe80000000a00 */
[----:B------:R-:W1:Y:S02]  /*0b30*/  LDS.64 R14, [R27+0x80] ;  /* 0x000080001b0e7984 */ /* 0x000e640000000a00 */
[----:B-1----:R-:W-:-:S02]  /*0b40*/  DADD R14, -R16, -R14 ;  /* 0x00000000100e7229 */ /* 0x002fc4000000090e */
[----:B------:R-:W-:Y:S06]  /*0b50*/  LDS.64 R16, [R25+0x80] ;  /* 0x0000800019107984 */ /* 0x000fec0000000a00 */
[----:B------:R-:W-:Y:S02]  /*0b60*/  DADD R12, R14, R12 ;  /* 0x000000000e0c7229 */ /* 0x000fe4000000000c */
[----:B------:R-:W1:Y:S06]  /*0b70*/  LDS.64 R14, [R25] ;  /* 0x00000000190e7984 */ /* 0x000e6c0000000a00 */
[----:B------:R-:W-:Y:S01]  /*0b80*/  DADD R18, R12, R18 ;  /* 0x000000000c127229 */ /* 0x000fe20000000012 */
[----:B------:R-:W-:Y:S01]  /*0b90*/  MOV R12, UR4 ;  /* 0x00000004000c7c02 */ /* 0x000fe20008000f00 */
[----:B------:R-:W-:-:S04]  /*0ba0*/  IMAD.U32 R13, RZ, RZ, UR11 ;  /* 0x0000000bff0d7e24 */ /* 0x000fc8000f8e00ff */
[----:B------:R-:W-:Y:S01]  /*0bb0*/  IMAD.WIDE R28, R6, 0x8, R12 ;  /* 0x00000008061c7825 */ /* 0x000fe200078e020c */
[----:B-1----:R-:W-:-:S04]  /*0bc0*/  DADD R16, -R14, R16 ;  /* 0x000000000e107229 */ /* 0x002fc80000000110 */
[----:B------:R1:W4:Y:S01]  /*0bd0*/  LDG.E.64.CONSTANT R14, desc[UR18][R28.64] ;  /* 0x000000121c0e7981 */ /* 0x000322000c1e9b00 */
[----:B------:R-:W-:-:S03]  /*0be0*/  DMUL R18, R18, 0.25 ;  /* 0x3fd0000012127828 */ /* 0x000fc60000000000 */
[----:B-1----:R-:W-:Y:S01]  /*0bf0*/  LDS.64 R28, [R25+0x78] ;  /* 0x00007800191c7984 */ /* 0x002fe20000000a00 */
[----:B----4-:R-:W-:Y:S01]  /*0c00*/  DMUL R14, R16, R14 ;  /* 0x0000000e100e7228 */ /* 0x010fe20000000000 */
[----:B------:R-:W-:-:S06]  /*0c10*/  IMAD.WIDE R16, R8, 0x8, R12 ;  /* 0x0000000808107825 */ /* 0x000fcc00078e020c */
[----:B------:R-:W4:Y:S01]  /*0c20*/  LDG.E.64.CONSTANT R16, desc[UR18][R16.64] ;  /* 0x0000001210107981 */ /* 0x000f22000c1e9b00 */
[----:B------:R-:W-:-:S06]  /*0c30*/  IMAD.WIDE R12, R24, 0x8, R12 ;  /* 0x00000008180c7825 */ /* 0x000fcc00078e020c */
[----:B------:R-:W5:Y:S01]  /*0c40*/  LDG.E.64.CONSTANT R12, desc[UR18][R12.64] ;  /* 0x000000120c0c7981 */ /* 0x000f62000c1e9b00 */
[----:B----4-:R-:W-:-:S03]  /*0c50*/  DFMA R14, R18, R16, R14 ;  /* 0x00000010120e722b */ /* 0x010fc6000000000e */
[----:B------:R-:W-:Y:S04]  /*0c60*/  LDS.64 R16, [R25+-0x8] ;  /* 0xfffff80019107984 */ /* 0x000fe80000000a00 */
[----:B------:R-:W1:Y:S02]  /*0c70*/  LDS.64 R18, [R25+0x8] ;  /* 0x0000080019127984 */ /* 0x000e640000000a00 */
[----:B-1----:R-:W-:-:S08]  /*0c80*/  DADD R18, -R16, R18 ;  /* 0x0000000010127229 */ /* 0x002fd00000000112 */
[----:B------:R-:W-:Y:S02]  /*0c90*/  DADD R28, R18, -R28 ;  /* 0x00000000121c7229 */ /* 0x000fe4000000081c */
[----:B------:R-:W1:Y:S06]  /*0ca0*/  LDS.64 R18, [R25+0x88] ;  /* 0x0000880019127984 */ /* 0x000e6c0000000a00 */
[----:B-1----:R-:W-:-:S08]  /*0cb0*/  DADD R16, R28, R18 ;  /* 0x000000001c107229 */ /* 0x002fd00000000012 */
[----:B------:R-:W-:-:S08]  /*0cc0*/  DMUL R16, R16, 0.25 ;  /* 0x3fd0000010107828 */ /* 0x000fd00000000000 */
[----:B-----5:R-:W-:-:S07]  /*0cd0*/  DFMA R12, R16, R12, R14 ;  /* 0x0000000c100c722b */ /* 0x020fce000000000e */
[----:B------:R1:W-:Y:S01]  /*0ce0*/  STS.64 [R4+0x1800], R12 ;  /* 0x0018000c04007388 */ /* 0x0003e20000000a00 */
[----:B------:R-:W-:-:S11]  /*0cf0*/  DADD R10, R10, R12 ;  /* 0x000000000a0a7229 */ /* 0x000fd6000000000c */
.L_x_3:
[----:B0123--:R-:W-:Y:S05]  /*0d00*/  BSYNC.RECONVERGENT B0 ;  /* 0x0000000000007941 */ /* 0x00ffea0003800200 */
.L_x_2:
[----:B------:R-:W-:Y:S06]  /*0d10*/  BAR.SYNC.DEFER_BLOCKING 0x0 ;  /* 0x0000000000007b1d */ /* 0x000fec0000010000 */
[----:B------:R-:W-:Y:S01]  /*0d20*/  BSSY.RECONVERGENT B0, `(.L_x_4) ;  /* 0x0000038000007945 */ /* 0x000fe20003800200 */
[----:B----4-:R-:W0:Y:S02]  /*0d30*/  @P0 LDS.64 R12, [R4+0x1780] ;  /* 0x00178000040c0984 */ /* 0x010e240000000a00 */
[----:B0-----:R-:W-:Y:S01]  /*0d40*/  @P0 DADD R10, R10, -R12 ;  /* 0x000000000a0a0229 */ /* 0x001fe2000000080c */
[----:B------:R-:W-:Y:S06]  /*0d50*/  BAR.SYNC.DEFER_BLOCKING 0x0 ;  /* 0x0000000000007b1d */ /* 0x000fec0000010000 */
[----:B------:R-:W-:Y:S05]  /*0d60*/  @!P2 BRA `(.L_x_5) ;  /* 0x0000000000cca947 */ /* 0x000fea0003800000 */
[----:B------:R-:W-:Y:S01]  /*0d70*/  USHF.L.U32 UR4, UR5, 0x3, URZ ;  /* 0x0000000305047899 */ /* 0x000fe200080006ff */
[----:B------:R-:W-:Y:S01]  /*0d80*/  IADD3 R2, P3, PT, R0, R21, RZ ;  /* 0x0000001500027210 */ /* 0x000fe20007f7e0ff */
[----:B------:R-:W-:Y:S01]  /*0d90*/  USHF.R.U32.HI UR11, URZ, 0x1d, UR5 ;  /* 0x0000001dff0b7899 */ /* 0x000fe20008011605 */
[----:B------:R-:W-:Y:S01]  /*0da0*/  LDS.64 R14, [R25+-0x80] ;  /* 0xffff8000190e7984 */ /* 0x000fe20000000a00 */
[----:B------:R-:W-:Y:S01]  /*0db0*/  UIADD3 UR4, UP0, UPT, UR4, UR24, URZ ;  /* 0x0000001804047290 */ /* 0x000fe2000ff1e0ff */
[----:B------:R-:W-:Y:S02]  /*0dc0*/  LEA.HI.X.SX32 R13, R21, RZ, 0x1, P3 ;  /* 0x000000ff150d7211 */ /* 0x000fe400018f0eff */
[----:B------:R-:W0:Y:S01]  /*0dd0*/  LDS.64 R18, [R25+-0x78] ;  /* 0xffff880019127984 */ /* 0x000e220000000a00 */
[----:B------:R-:W-:Y:S02]  /*0de0*/  UIADD3.X UR11, UPT, UPT, UR11, UR25, URZ, UP0, !UPT ;  /* 0x000000190b0b7290 */ /* 0x000fe400087fe4ff */
[C---:B------:R-:W-:Y:S01]  /*0df0*/  LEA R12, P3, R2.reuse, UR4, 0x3 ;  /* 0x00000004020c7c11 */ /* 0x040fe2000f8618ff */
[----:B------:R-:W1:Y:S03]  /*0e00*/  LDS.64 R16, [R25+0x80] ;  /* 0x0000800019107984 */ /* 0x000e660000000a00 */
[----:B------:R-:W-:-:S06]  /*0e10*/  LEA.HI.X R13, R2, UR11, R13, 0x3, P3 ;  /* 0x0000000b020d7c11 */ /* 0x000fcc00098f1c0d */
[----:B------:R-:W2:Y:S01]  /*0e20*/  LDG.E.64.CONSTANT R12, desc[UR18][R12.64+0x8] ;  /* 0x000008120c0c7981 */ /* 0x000ea2000c1e9b00 */
[----:B------:R-:W3:Y:S01]  /*0e30*/  S2UR UR15, SR_CgaCtaId ;  /* 0x00000000000f79c3 */ /* 0x000ee20000008800 */
[----:B------:R-:W-:Y:S02]  /*0e40*/  UMOV UR14, 0x400 ;  /* 0x00000400000e7882 */ /* 0x000fe40000000000 */
[----:B---3--:R-:W-:Y:S01]  /*0e50*/  ULEA UR14, UR15, UR14, 0x18 ;  /* 0x0000000e0f0e7291 */ /* 0x008fe2000f8ec0ff */
[----:B0-----:R-:W-:Y:S01]  /*0e60*/  DADD R18, -R14, -R18 ;  /* 0x000000000e127229 */ /* 0x001fe20000000912 */
[----:B------:R-:W0:Y:S04]  /*0e70*/  LDS.64 R14, [R25+0x88] ;  /* 0x00008800190e7984 */ /* 0x000e280000000a00 */
[----:B------:R-:W-:-:S03]  /*0e80*/  MOV R2, UR14 ;  /* 0x0000000e00027c02 */ /* 0x000fc60008000f00 */
[----:B-1----:R-:W-:Y:S02]  /*0e90*/  DADD R16, R18, R16 ;  /* 0x0000000012107229 */ /* 0x002fe40000000010 */
[----:B------:R-:W-:Y:S01]  /*0ea0*/  IMAD R19, R3, 0x80, R2 ;  /* 0x0000008003137824 */ /* 0x000fe200078e0202 */
[----:B------:R-:W-:-:S04]  /*0eb0*/  MOV R18, UR13 ;  /* 0x0000000d00127c02 */ /* 0x000fc80008000f00 */
[----:B------:R-:W-:-:S04]  /*0ec0*/  LEA R19, R18, R19, 0xb ;  /* 0x0000001312137211 */ /* 0x000fc800078e58ff */
[----:B------:R-:W-:-:S05]  /*0ed0*/  LEA R27, R0, R19, 0x3 ;  /* 0x00000013001b7211 */ /* 0x000fca00078e18ff */
[----:B------:R-:W-:Y:S01]  /*0ee0*/  LDS.64 R18, [R27] ;  /* 0x000000001b127984 */ /* 0x000fe20000000a00 */
[----:B0-----:R-:W-:-:S03]  /*0ef0*/  DADD R14, R16, R14 ;  /* 0x00000000100e7229 */ /* 0x001fc6000000000e */
[----:B------:R-:W0:Y:S05]  /*0f00*/  LDS.64 R16, [R27+0x8] ;  /* 0x000008001b107984 */ /* 0x000e2a0000000a00 */
[----:B------:R-:W-:Y:S02]  /*0f10*/  DMUL R14, R14, 0.25 ;  /* 0x3fd000000e0e7828 */ /* 0x000fe40000000000 */
[----:B0-----:R-:W-:Y:S01]  /*0f20*/  DADD R16, -R18, -R16 ;  /* 0x0000000012107229 */ /* 0x001fe20000000910 */
[----:B------:R-:W0:Y:S07]  /*0f30*/  LDS.64 R18, [R26] ;  /* 0x000000001a127984 */ /* 0x000e2e0000000a00 */
[----:B0-----:R-:W-:-:S02]  /*0f40*/  DADD R18, R16, R18 ;  /* 0x0000000010127229 */ /* 0x001fc40000000012 */
[----:B------:R-:W0:Y:S06]  /*0f50*/  LDS.64 R16, [R26+0x8] ;  /* 0x000008001a107984 */ /* 0x000e2c0000000a00 */
[----:B0-----:R-:W-:Y:S02]  /*0f60*/  DADD R16, R18, R16 ;  /* 0x0000000012107229 */ /* 0x001fe40000000010 */
[----:B--2---:R-:W-:Y:S01]  /*0f70*/  DMUL R14, R14, R12 ;  /* 0x0000000c0e0e7228 */ /* 0x004fe20000000000 */
[----:B------:R-:W-:-:S04]  /*0f80*/  IADD3 R12, P3, PT, R0, R5, RZ ;  /* 0x00000005000c7210 */ /* 0x000fc80007f7e0ff */
[----:B------:R-:W-:Y:S02]  /*0f90*/  LEA.HI.X.SX32 R13, R5, RZ, 0x1, P3 ;  /* 0x000000ff050d7211 */ /* 0x000fe400018f0eff */
[----:B------:R-:W-:-:S04]  /*0fa0*/  LEA R18, P3, R12, UR4, 0x3 ;  /* 0x000000040c127c11 */ /* 0x000fc8000f8618ff */
[----:B------:R-:W-:Y:S01]  /*0fb0*/  LEA.HI.X R19, R12, UR11, R13, 0x3, P3 ;  /* 0x0000000b0c137c11 */ /* 0x000fe200098f1c0d */
[----:B------:R-:W-:Y:S01]  /*0fc0*/  DMUL R16, R16, 0.25 ;  /* 0x3fd0000010107828 */ /* 0x000fe20000000000 */
[----:B------:R-:W-:Y:S04]  /*0fd0*/  LDS.64 R12, [R25] ;  /* 0x00000000190c7984 */ /* 0x000fe80000000a00 */
[----:B------:R-:W2:Y:S01]  /*0fe0*/  LDG.E.64.CONSTANT R18, desc[UR18][R18.64+0x8] ;  /* 0x0000081212127981 */ /* 0x000ea2000c1e9b00 */
[----:B------:R-:W-:-:S04]  /*0ff0*/  IADD3 R27, P3, PT, R0, R9, RZ ;  /* 0x00000009001b7210 */ /* 0x000fc80007f7e0ff */
[----:B------:R-:W-:Y:S01]  /*1000*/  LEA.HI.X.SX32 R28, R9, RZ, 0x1, P3 ;  /* 0x000000ff091c7211 */ /* 0x000fe200018f0eff */
[----:B--2---:R-:W-:Y:S01]  /*1010*/  DFMA R14, R16, R18, R14 ;  /* 0x00000012100e722b */ /* 0x004fe2000000000e */
[----:B------:R-:W0:Y:S02]  /*1020*/  LDS.64 R16, [R25+0x8] ;  /* 0x0000080019107984 */ /* 0x000e240000000a00 */
[----:B0-----:R-:W-:Y:S01]  /*1030*/  DADD R16, -R12, R16 ;  /* 0x000000000c107229 */ /* 0x001fe20000000110 */
[----:B------:R-:W-:-:S04]  /*1040*/  LEA R12, P3, R27, UR4, 0x3 ;  /* 0x000000041b0c7c11 */ /* 0x000fc8000f8618ff */
[----:B------:R-:W-:-:S06]  /*1050*/  LEA.HI.X R13, R27, UR11, R28, 0x3, P3 ;  /* 0x0000000b1b0d7c11 */ /* 0x000fcc00098f1c1c */
[----:B------:R-:W2:Y:S02]  /*1060*/  LDG.E.64.CONSTANT R12, desc[UR18][R12.64+0x8] ;  /* 0x000008120c0c7981 */ /* 0x000ea4000c1e9b00 */
[----:B--2---:R-:W-:-:S07]  /*1070*/  DFMA R14, R16, R12, R14 ;  /* 0x0000000c100e722b */ /* 0x004fce000000000e */
[----:B------:R0:W-:Y:S01]  /*1080*/  STS.64 [R4+0x1800], R14 ;  /* 0x0018000e04007388 */ /* 0x0001e20000000a00 */
[----:B------:R-:W-:-:S11]  /*1090*/  DADD R10, R10, R14 ;  /* 0x000000000a0a7229 */ /* 0x000fd6000000000e */
.L_x_5:
[----:B------:R-:W-:Y:S05]  /*10a0*/  BSYNC.RECONVERGENT B0 ;  /* 0x0000000000007941 */ /* 0x000fea0003800200 */
.L_x_4:
[----:B------:R-:W-:Y:S06]  /*10b0*/  BAR.SYNC.DEFER_BLOCKING 0x0 ;  /* 0x0000000000007b1d */ /* 0x000fec0000010000 */
[----:B------:R-:W-:Y:S01]  /*10c0*/  BSSY.RECONVERGENT B0, `(.L_x_6) ;  /* 0x000002b000007945 */ /* 0x000fe20003800200 */
[----:B------:R-:W1:Y:S02]  /*10d0*/  @P0 LDS.64 R12, [R4+0x17f8] ;  /* 0x0017f800040c0984 */ /* 0x000e640000000a00 */
[----:B-1----:R-:W-:Y:S01]  /*10e0*/  @P0 DADD R10, R10, -R12 ;  /* 0x000000000a0a0229 */ /* 0x002fe2000000080c */
[----:B------:R-:W-:Y:S06]  /*10f0*/  BAR.SYNC.DEFER_BLOCKING 0x0 ;  /* 0x0000000000007b1d */ /* 0x000fec0000010000 */
[----:B------:R-:W-:Y:S05]  /*1100*/  @!P0 BRA `(.L_x_7) ;  /* 0x0000000000988947 */ /* 0x000fea0003800000 */
[----:B------:R-:W-:Y:S01]  /*1110*/  IMAD.MOV.U32 R16, RZ, RZ, 0x8 ;  /* 0x00000008ff107424 */ /* 0x000fe200078e00ff */
[----:B0-----:R-:W-:Y:S03]  /*1120*/  LDS.64 R14, [R25+-0x80] ;  /* 0xffff8000190e7984 */ /* 0x001fe60000000a00 */
[----:B------:R-:W-:Y:S01]  /*1130*/  IMAD.WIDE R16, R23, R16, UR8 ;  /* 0x0000000817107e25 */ /* 0x000fe2000f8e0210 */
[----:B------:R-:W0:Y:S04]  /*1140*/  LDS.64 R12, [R25+0x80] ;  /* 0x00008000190c7984 */ /* 0x000e280000000a00 */
[----:B------:R-:W1:Y:S04]  /*1150*/  LDS.64 R18, [R26+-0x80] ;  /* 0xffff80001a127984 */ /* 0x000e680000000a00 */
[----:B------:R-:W2:Y:S04]  /*1160*/  LDG.E.64.CONSTANT R16, desc[UR18][R16.64] ;  /* 0x0000001210107981 */ /* 0x000ea8000c1e9b00 */
[----:B------:R-:W-:Y:S01]  /*1170*/  LDS.64 R28, [R26+0x8] ;  /* 0x000008001a1c7984 */ /* 0x000fe20000000a00 */
[----:B0-----:R-:W-:Y:S01]  /*1180*/  DADD R12, -R14, R12 ;  /* 0x000000000e0c7229 */ /* 0x001fe2000000010c */
[----:B------:R-:W-:-:S05]  /*1190*/  MOV R15, 0x8 ;  /* 0x00000008000f7802 */ /* 0x000fca0000000f00 */
[----:B------:R-:W-:Y:S02]  /*11a0*/  IMAD.WIDE R14, R20, R15, UR8 ;  /* 0x00000008140e7e25 */ /* 0x000fe4000f8e020f */
[----:B-1----:R-:W-:Y:S02]  /*11b0*/  DADD R18, R12, -R18 ;  /* 0x000000000c127229 */ /* 0x002fe40000000812 */
[----:B------:R-:W0:Y:S04]  /*11c0*/  LDS.64 R12, [R26+0x80] ;  /* 0x000080001a0c7984 */ /* 0x000e280000000a00 */
[----:B------:R-:W3:Y:S02]  /*11d0*/  LDG.E.64.CONSTANT R14, desc[UR18][R14.64] ;  /* 0x000000120e0e7981 */ /* 0x000ee4000c1e9b00 */
[----:B0-----:R-:W-:-:S02]  /*11e0*/  DADD R12, R18, R12 ;  /* 0x00000000120c7229 */ /* 0x001fc4000000000c */
[----:B------:R-:W-:Y:S06]  /*11f0*/  LDS.64 R18, [R25] ;  /* 0x0000000019127984 */ /* 0x000fec0000000a00 */
[----:B------:R-:W-:-:S08]  /*1200*/  DMUL R12, R12, 0.25 ;  /* 0x3fd000000c0c7828 */ /* 0x000fd00000000000 */
[----:B--2---:R-:W-:Y:S02]  /*1210*/  DMUL R16, R12, R16 ;  /* 0x000000100c107228 */ /* 0x004fe40000000000 */
[----:B------:R-:W0:Y:S02]  /*1220*/  LDS.64 R12, [R26] ;  /* 0x000000001a0c7984 */ /* 0x000e240000000a00 */
[----:B0-----:R-:W-:Y:S01]  /*1230*/  DADD R12, -R18, R12 ;  /* 0x00000000120c7229 */ /* 0x001fe2000000010c */
[----:B------:R-:W-:-:S05]  /*1240*/  MOV R19, 0x8 ;  /* 0x0000000800137802 */ /* 0x000fca0000000f00 */
[----:B------:R-:W-:-:S06]  /*1250*/  IMAD.WIDE R18, R22, R19, UR8 ;  /* 0x0000000816127e25 */ /* 0x000fcc000f8e0213 */
[----:B------:R-:W2:Y:S01]  /*1260*/  LDG.E.64.CONSTANT R18, desc[UR18][R18.64] ;  /* 0x0000001212127981 */ /* 0x000ea2000c1e9b00 */
[----:B---3--:R-:W-:Y:S01]  /*1270*/  DFMA R12, R12, R14, R16 ;  /* 0x0000000e0c0c722b */ /* 0x008fe20000000010 */
[----:B------:R-:W-:Y:S02]  /*1280*/  IADD3 R27, P3, PT, R7, UR5, RZ ;  /* 0x00000005071b7c10 */ /* 0x000fe4000ff7e0ff */
[----:B------:R-:W-:Y:S04]  /*1290*/  LDS.64 R16, [R25+-0x8] ;  /* 0xfffff80019107984 */ /* 0x000fe80000000a00 */
[----:B------:R-:W0:Y:S02]  /*12a0*/  LDS.64 R14, [R25+0x8] ;  /* 0x00000800190e7984 */ /* 0x000e240000000a00 */
[----:B0-----:R-:W-:-:S02]  /*12b0*/  DADD R16, -R16, R14 ;  /* 0x0000000010107229 */ /* 0x001fc4000000010e */
[----:B------:R-:W0:Y:S06]  /*12c0*/  LDS.64 R14, [R26+-0x8] ;  /* 0xfffff8001a0e7984 */ /* 0x000e2c0000000a00 */
[----:B0-----:R-:W-:-:S08]  /*12d0*/  DADD R14, R16, -R14 ;  /* 0x00000000100e7229 */ /* 0x001fd0000000080e */
[----:B------:R-:W-:-:S08]  /*12e0*/  DADD R14, R14, R28 ;  /* 0x000000000e0e7229 */ /* 0x000fd0000000001c */
[----:B------:R-:W-:-:S08]  /*12f0*/  DMUL R14, R14, 0.25 ;  /* 0x3fd000000e0e7828 */ /* 0x000fd00000000000 */
[----:B--2---:R-:W-:Y:S01]  /*1300*/  DFMA R14, R14, R18, R12 ;  /* 0x000000120e0e722b */ /* 0x004fe2000000000c */
[----:B------:R-:W-:Y:S02]  /*1310*/  LEA.HI.X.SX32 R18, R7, RZ, 0x1, P3 ;  /* 0x000000ff07127211 */ /* 0x000fe400018f0eff */
[----:B------:R-:W-:-:S05]  /*1320*/  LEA R12, P3, R27, UR26, 0x3 ;  /* 0x0000001a1b0c7c11 */ /* 0x000fca000f8618ff */
[--C-:B------:R-:W-:Y:S01]  /*1330*/  DADD R16, R10, R14.reuse ;  /* 0x000000000a107229 */ /* 0x100fe2000000000e */
[----:B------:R-:W-:Y:S01]  /*1340*/  LEA.HI.X R13, R27, UR27, R18, 0x3, P3 ;  /* 0x0000001b1b0d7c11 */ /* 0x000fe200098f1c12 */
[----:B------:R-:W-:-:S05]  /*1350*/  DADD R10, -RZ, -R14 ;  /* 0x00000000ff0a7229 */ /* 0x000fca000000090e */
[----:B------:R1:W-:Y:S06]  /*1360*/  STG.E.64 desc[UR18][R12.64], R16 ;  /* 0x000000100c007986 */ /* 0x0003ec000c101b12 */
.L_x_7:
[----:B------:R-:W-:Y:S05]  /*1370*/  BSYNC.RECONVERGENT B0 ;  /* 0x0000000000007941 */ /* 0x000fea0003800200 */
.L_x_6:
[----:B-1----:R-:W1:Y:S01]  /*1380*/  LDC R12, c[0x0][0x3ac] ;  /* 0x0000eb00ff0c7b82 */ /* 0x002e620000000800 */
[----:B------:R-:W-:Y:S01]  /*1390*/  UIADD3 UR16, UPT, UPT, UR16, 0x1, URZ ;  /* 0x0000000110107890 */ /* 0x000fe2000fffe0ff */
[----:B------:R-:W-:Y:S01]  /*13a0*/  UMOV UR4, UR13 ;  /* 0x0000000d00047c82 */ /* 0x000fe20008000000 */
[----:B------:R-:W-:Y:S02]  /*13b0*/  UMOV UR13, UR12 ;  /* 0x0000000c000d7c82 */ /* 0x000fe40008000000 */
[----:B------:R-:W-:Y:S01]  /*13c0*/  UISETP.NE.AND UP0, UPT, UR16, -0x1, UPT ;  /* 0xffffffff1000788c */ /* 0x000fe2000bf05270 */
[C---:B-1----:R-:W-:Y:S02]  /*13d0*/  IMAD R7, R12.reuse, UR29, R7 ;  /* 0x0000001d0c077c24 */ /* 0x042fe4000f8e0207 */
[C---:B------:R-:W-:Y:S02]  /*13e0*/  IMAD R5, R12.reuse, UR29, R5 ;  /* 0x0000001d0c057c24 */ /* 0x040fe4000f8e0205 */
[----:B------:R-:W-:-:S02]  /*13f0*/  IMAD R8, R12, UR29, R8 ;  /* 0x0000001d0c087c24 */ /* 0x000fc4000f8e0208 */
[C---:B------:R-:W-:Y:S02]  /*1400*/  IMAD R9, R12.reuse, UR29, R9 ;  /* 0x0000001d0c097c24 */ /* 0x040fe4000f8e0209 */
[C---:B------:R-:W-:Y:S02]  /*1410*/  IMAD R21, R12.reuse, UR29, R21 ;  /* 0x0000001d0c157c24 */ /* 0x040fe4000f8e0215 */
[C---:B------:R-:W-:Y:S02]  /*1420*/  IMAD R24, R12.reuse, UR29, R24 ;  /* 0x0000001d0c187c24 */ /* 0x040fe4000f8e0218 */
[C---:B------:R-:W-:Y:S02]  /*1430*/  IMAD R6, R12.reuse, UR29, R6 ;  /* 0x0000001d0c067c24 */ /* 0x040fe4000f8e0206 */
[C---:B------:R-:W-:Y:S02]  /*1440*/  IMAD R22, R12.reuse, UR29, R22 ;  /* 0x0000001d0c167c24 */ /* 0x040fe4000f8e0216 */
[----:B------:R-:W-:-:S02]  /*1450*/  IMAD R23, R12, UR29, R23 ;  /* 0x0000001d0c177c24 */ /* 0x000fc4000f8e0217 */
[----:B------:R-:W-:Y:S01]  /*1460*/  IMAD R20, R12, UR29, R20 ;  /* 0x0000001d0c147c24 */ /* 0x000fe2000f8e0214 */
[----:B------:R-:W-:Y:S06]  /*1470*/  BAR.SYNC.DEFER_BLOCKING 0x0 ;  /* 0x0000000000007b1d */ /* 0x000fec0000010000 */
[----:B------:R-:W-:Y:S05]  /*1480*/  BRA.U UP0, `(.L_x_8) ;  /* 0xfffffff500287547 */ /* 0x000fea000b83ffff */
[----:B------:R-:W-:Y:S05]  /*1490*/  EXIT ;  /* 0x000000000000794d */ /* 0x000fea0003800000 */
.L_x_9:
[----:B------:R-:W-:-:S00]  /*14a0*/  BRA `(.L_x_9) ;  /* 0xfffffffc00fc7947 */ /* 0x000fc0000383ffff */
[----:B------:R-:W-:-:S00]  /*14b0*/  NOP ;  /* 0x0000000000007918 */ /* 0x000fc00000000000 */
        /* <DEDUP_REMOVED lines=12> */
.L_x_10:


//--------------------- .nv.shared._Z9stencil3dPKdPdS0_S0_S0_iii --------------------------
	.section	.nv.shared._Z9stencil3dPKdPdS0_S0_S0_iii,"aw",@nobits
	.sectionflags	@""
	.align	8
.nv.shared._Z9stencil3dPKdPdS0_S0_S0_iii:
	.zero		9216


//--------------------- .nv.shared.reserved.0     --------------------------
	.section	.nv.shared.reserved.0,"aw",@nobits
	.weak		__nv_reservedSMEM_offset_0_alias
	.size		__nv_reservedSMEM_offset_0_alias, 0, 64
	.other		__nv_reservedSMEM_offset_0_alias,@"STO_CUDA_RESERVED_SHARED STV_DEFAULT"
__nv_reservedSMEM_offset_0_alias:
	.zero		0
	.zero		64


//--------------------- .nv.constant0._Z9stencil3dPKdPdS0_S0_S0_iii --------------------------
	.section	.nv.constant0._Z9stencil3dPKdPdS0_S0_S0_iii,"a",@progbits
	.sectionflags	@""
	.align	4
.nv.constant0._Z9stencil3dPKdPdS0_S0_S0_iii:
	.zero		948


//--------------------- SYMBOLS --------------------------

	.type		.nv.reservedSmem.offset0,@object
	.size		.nv.reservedSmem.offset0,0x4
	.type		.nv.reservedSmem.cap,@object
	.size		.nv.reservedSmem.cap,0x4
